	.headerflags	@"EF_CUDA_TEXMODE_UNIFIED EF_CUDA_64BIT_ADDRESS EF_CUDA_ACCELERATORS EF_CUDA_SM90 EF_CUDA_VIRTUAL_SM(EF_CUDA_SM90)"
	.elftype	@"ET_EXEC"


//--------------------- .nv.info                  --------------------------
	.section	.nv.info,"",@"SHT_CUDA_INFO"
	.align	4


	//----- nvinfo : EIATTR_REGCOUNT
	.align		4
        /*0000*/ 	.byte	0x04, 0x2f
        /*0002*/ 	.short	(.L_1 - .L_0)
	.align		4
.L_0:
        /*0004*/ 	.word	index@(triton_poi_fused_convolution_div_max_pool2d_with_indices_relu_sub_35)
        /*0008*/ 	.word	0x00000030


	//----- nvinfo : EIATTR_MIN_STACK_SIZE
	.align		4
.L_1:
        /*000c*/ 	.byte	0x04, 0x12
        /*000e*/ 	.short	(.L_3 - .L_2)
	.align		4
.L_2:
        /*0010*/ 	.word	index@(triton_poi_fused_convolution_div_max_pool2d_with_indices_relu_sub_35)
        /*0014*/ 	.word	0x00000000


	//----- nvinfo : EIATTR_FRAME_SIZE
	.align		4
.L_3:
        /*0018*/ 	.byte	0x04, 0x11
        /*001a*/ 	.short	(.L_5 - .L_4)
	.align		4
.L_4:
        /*001c*/ 	.word	index@(triton_poi_fused_convolution_div_max_pool2d_with_indices_relu_sub_35)
        /*0020*/ 	.word	0x00000000


	//----- nvinfo : EIATTR_MIN_STACK_SIZE
	.align		4
.L_5:
        /*0024*/ 	.byte	0x04, 0x12
        /*0026*/ 	.short	(.L_7 - .L_6)
	.align		4
.L_6:
        /*0028*/ 	.word	index@(triton_poi_fused_convolution_div_max_pool2d_with_indices_relu_sub_35)
        /*002c*/ 	.word	0x00000000
.L_7:


//--------------------- .nv.info.triton_poi_fused_convolution_div_max_pool2d_with_indices_relu_sub_35 --------------------------
	.section	.nv.info.triton_poi_fused_convolution_div_max_pool2d_with_indices_relu_sub_35,"",@"SHT_CUDA_INFO"
	.sectionflags	@""
	.align	4


	//----- nvinfo : EIATTR_CUDA_API_VERSION
	.align		4
        /*0000*/ 	.byte	0x04, 0x37
        /*0002*/ 	.short	(.L_9 - .L_8)
.L_8:
        /*0004*/ 	.word	0x0000007c


	//----- nvinfo : EIATTR_KPARAM_INFO
	.align		4
.L_9:
        /*0008*/ 	.byte	0x04, 0x17
        /*000a*/ 	.short	(.L_11 - .L_10)
.L_10:
        /*000c*/ 	.word	0x00000000
        /*0010*/ 	.short	0x0003
        /*0012*/ 	.short	0x0014
        /*0014*/ 	.byte	0x00, 0xf0, 0x11, 0x00


	//----- nvinfo : EIATTR_KPARAM_INFO
	.align		4
.L_11:
        /*0018*/ 	.byte	0x04, 0x17
        /*001a*/ 	.short	(.L_13 - .L_12)
.L_12:
        /*001c*/ 	.word	0x00000000
        /*0020*/ 	.short	0x0002
        /*0022*/ 	.short	0x0010
        /*0024*/ 	.byte	0x00, 0xf0, 0x11, 0x00


	//----- nvinfo : EIATTR_KPARAM_INFO
	.align		4
.L_13:
        /*0028*/ 	.byte	0x04, 0x17
        /*002a*/ 	.short	(.L_15 - .L_14)
.L_14:
        /*002c*/ 	.word	0x00000000
        /*0030*/ 	.short	0x0001
        /*0032*/ 	.short	0x0008
        /*0034*/ 	.byte	0x00, 0xf4, 0x21, 0x00


	//----- nvinfo : EIATTR_KPARAM_INFO
	.align		4
.L_15:
        /*0038*/ 	.byte	0x04, 0x17
        /*003a*/ 	.short	(.L_17 - .L_16)
.L_16:
        /*003c*/ 	.word	0x00000000
        /*0040*/ 	.short	0x0000
        /*0042*/ 	.short	0x0000
        /*0044*/ 	.byte	0x00, 0xf4, 0x21, 0x00


	//----- nvinfo : EIATTR_SPARSE_MMA_MASK
	.align		4
.L_17:
        /*0048*/ 	.byte	0x03, 0x50
        /*004a*/ 	.short	0x0000


	//----- nvinfo : EIATTR_MAXREG_COUNT
	.align		4
        /*004c*/ 	.byte	0x03, 0x1b
        /*004e*/ 	.short	0x00ff


	//----- nvinfo : EIATTR_EXIT_INSTR_OFFSETS
	.align		4
        /*0050*/ 	.byte	0x04, 0x1c
        /*0052*/ 	.short	(.L_19 - .L_18)


	//   ....[0]....
.L_18:
        /*0054*/ 	.word	0x000010f0


	//   ....[1]....
        /*0058*/ 	.word	0x00001150


	//----- nvinfo : EIATTR_REQNTID
	.align		4
.L_19:
        /*005c*/ 	.byte	0x04, 0x10
        /*005e*/ 	.short	(.L_21 - .L_20)
.L_20:
        /*0060*/ 	.word	0x00000080
        /*0064*/ 	.word	0x00000001
        /*0068*/ 	.word	0x00000001


	//----- nvinfo : EIATTR_CBANK_PARAM_SIZE
	.align		4
.L_21:
        /*006c*/ 	.byte	0x03, 0x19
        /*006e*/ 	.short	0x0018


	//----- nvinfo : EIATTR_PARAM_CBANK
	.align		4
        /*0070*/ 	.byte	0x04, 0x0a
        /*0072*/ 	.short	(.L_23 - .L_22)
	.align		4
.L_22:
        /*0074*/ 	.word	index@(.nv.constant0.triton_poi_fused_convolution_div_max_pool2d_with_indices_relu_sub_35)
        /*0078*/ 	.short	0x0210
        /*007a*/ 	.short	0x0018


	//----- nvinfo : EIATTR_SW_WAR
	.align		4
.L_23:
        /*007c*/ 	.byte	0x04, 0x36
        /*007e*/ 	.short	(.L_25 - .L_24)
.L_24:
        /*0080*/ 	.word	0x00000008
.L_25:


//--------------------- .nv.callgraph             --------------------------
	.section	.nv.callgraph,"",@"SHT_CUDA_CALLGRAPH"
	.align	4
	.sectionentsize	8
	.align		4
        /*0000*/ 	.word	0x00000000
	.align		4
        /*0004*/ 	.word	0xffffffff
	.align		4
        /*0008*/ 	.word	0x00000000
	.align		4
        /*000c*/ 	.word	0xfffffffe
	.align		4
        /*0010*/ 	.word	0x00000000
	.align		4
        /*0014*/ 	.word	0xfffffffd
	.align		4
        /*0018*/ 	.word	0x00000000
	.align		4
        /*001c*/ 	.word	0xfffffffc


//--------------------- .text.triton_poi_fused_convolution_div_max_pool2d_with_indices_relu_sub_35 --------------------------
	.section	.text.triton_poi_fused_convolution_div_max_pool2d_with_indices_relu_sub_35,"ax",@progbits
	.sectionflags	@"SHF_BARRIERS=1"
	.align	128
        .global         triton_poi_fused_convolution_div_max_pool2d_with_indices_relu_sub_35
        .type           triton_poi_fused_convolution_div_max_pool2d_with_indices_relu_sub_35,@function
        .size           triton_poi_fused_convolution_div_max_pool2d_with_indices_relu_sub_35,(.L_x_1 - triton_poi_fused_convolution_div_max_pool2d_with_indices_relu_sub_35)
        .other          triton_poi_fused_convolution_div_max_pool2d_with_indices_relu_sub_35,@"STO_CUDA_ENTRY STV_DEFAULT"
triton_poi_fused_convolution_div_max_pool2d_with_indices_relu_sub_35:
.text.triton_poi_fused_convolution_div_max_pool2d_with_indices_relu_sub_35:
[----:B------:R-:W0:Y:S01]  /*0000*/  LDC R1, c[0x0][0x28] ;  /* 0x00000a00ff017b82 */ /* 0x000e220000000800 */
[----:B------:R-:W1:Y:S07]  /*0010*/  S2R R21, SR_CTAID.X ;  /* 0x0000000000157919 */ /* 0x000e6e0000002500 */
[----:B------:R-:W2:Y:S01]  /*0020*/  LDC.64 R22, c[0x0][0x210] ;  /* 0x00008400ff167b82 */ /* 0x000ea20000000a00 */
[----:B------:R-:W-:Y:S02]  /*0030*/  CS2R R32, SRZ ;  /* 0x0000000000207805 */ /* 0x000fe4000001ff00 */
[----:B------:R-:W-:Y:S01]  /*0040*/  CS2R R30, SRZ ;  /* 0x00000000001e7805 */ /* 0x000fe2000001ff00 */
[----:B------:R-:W3:Y:S01]  /*0050*/  S2R R18, SR_TID.X ;  /* 0x0000000000127919 */ /* 0x000ee20000002100 */
[----:B------:R-:W-:Y:S01]  /*0060*/  ULDC.64 UR6, c[0x0][0x208] ;  /* 0x0000820000067ab9 */ /* 0x000fe20000000a00 */
[----:B------:R-:W4:Y:S01]  /*0070*/  S2R R19, SR_CTAID.Y ;  /* 0x0000000000137919 */ /* 0x000f220000002600 */
[----:B-1----:R-:W-:Y:S01]  /*0080*/  IMAD.SHL.U32 R21, R21, 0x20, RZ ;  /* 0x0000002015157824 */ /* 0x002fe200078e00ff */
[----:B---3--:R-:W-:-:S04]  /*0090*/  SHF.R.U32.HI R4, RZ, 0x5, R18 ;  /* 0x00000005ff047819 */ /* 0x008fc80000011612 */
[----:B------:R-:W-:Y:S01]  /*00a0*/  LOP3.LUT R2, R21, 0x1f, R18, 0xf8, !PT ;  /* 0x0000001f15027812 */ /* 0x000fe200078ef812 */
[----:B----4-:R-:W-:-:S03]  /*00b0*/  IMAD.SHL.U32 R20, R19, 0x20, RZ ;  /* 0x0000002013147824 */ /* 0x010fc600078e00ff */
[----:B------:R-:W-:Y:S02]  /*00c0*/  SHF.R.S32.HI R3, RZ, 0x1f, R2 ;  /* 0x0000001fff037819 */ /* 0x000fe40000011402 */
[----:B------:R-:W-:Y:S02]  /*00d0*/  ISETP.GE.AND P0, PT, R2, 0x40, PT ;  /* 0x000000400200780c */ /* 0x000fe40003f06270 */
[----:B------:R-:W-:Y:S02]  /*00e0*/  LEA.HI R0, R3, R2, RZ, 0x3 ;  /* 0x0000000203007211 */ /* 0x000fe400078f18ff */
[----:B------:R-:W-:Y:S02]  /*00f0*/  SGXT.U32 R3, R4, 0x2 ;  /* 0x000000020403781a */ /* 0x000fe40000000000 */
[C---:B------:R-:W-:Y:S01]  /*0100*/  LOP3.LUT R5, R0.reuse, 0x7ffffff8, RZ, 0xc0, !PT ;  /* 0x7ffffff800057812 */ /* 0x040fe200078ec0ff */
[----:B------:R-:W-:Y:S01]  /*0110*/  IMAD.SHL.U32 R4, R0, 0x4, RZ ;  /* 0x0000000400047824 */ /* 0x000fe200078e00ff */
[----:B------:R-:W-:-:S03]  /*0120*/  LOP3.LUT R0, R20, R3, RZ, 0xfc, !PT ;  /* 0x0000000314007212 */ /* 0x000fc600078efcff */
[----:B------:R-:W-:Y:S01]  /*0130*/  IMAD.IADD R5, R2, 0x1, -R5 ;  /* 0x0000000102057824 */ /* 0x000fe200078e0a05 */
[----:B------:R-:W-:Y:S01]  /*0140*/  LOP3.LUT R4, R4, 0xffffffe0, RZ, 0xc0, !PT ;  /* 0xffffffe004047812 */ /* 0x000fe200078ec0ff */
[----:B------:R-:W-:-:S04]  /*0150*/  IMAD.SHL.U32 R0, R0, 0x100, RZ ;  /* 0x0000010000007824 */ /* 0x000fc800078e00ff */
[----:B------:R-:W-:Y:S01]  /*0160*/  IMAD R41, R5, 0x2, R4 ;  /* 0x0000000205297824 */ /* 0x000fe200078e0204 */
[C---:B------:R-:W-:Y:S02]  /*0170*/  LOP3.LUT R45, R0.reuse, 0x800, RZ, 0xfc, !PT ;  /* 0x00000800002d7812 */ /* 0x040fe400078efcff */
[C---:B------:R-:W-:Y:S01]  /*0180*/  LOP3.LUT R43, R0.reuse, 0x400, RZ, 0xfc, !PT ;  /* 0x00000400002b7812 */ /* 0x040fe200078efcff */
[C---:B------:R-:W-:Y:S02]  /*0190*/  IMAD.IADD R3, R41.reuse, 0x1, R0 ;  /* 0x0000000129037824 */ /* 0x040fe400078e0200 */
[----:B------:R-:W-:Y:S01]  /*01a0*/  IMAD.IADD R7, R41, 0x1, R45 ;  /* 0x0000000129077824 */ /* 0x000fe200078e022d */
[C---:B------:R-:W-:Y:S01]  /*01b0*/  LOP3.LUT R44, R0.reuse, 0xc00, RZ, 0xfc, !PT ;  /* 0x00000c00002c7812 */ /* 0x040fe200078efcff */
[----:B--2---:R-:W-:Y:S01]  /*01c0*/  IMAD.WIDE R2, R3, 0x4, R22 ;  /* 0x0000000403027825 */ /* 0x004fe200078e0216 */
[----:B------:R-:W-:-:S03]  /*01d0*/  LOP3.LUT R36, R0, 0x1400, RZ, 0xfc, !PT ;  /* 0x0000140000247812 */ /* 0x000fc600078efcff */
[----:B------:R-:W-:Y:S01]  /*01e0*/  IMAD.WIDE R6, R7, 0x4, R22 ;  /* 0x0000000407067825 */ /* 0x000fe200078e0216 */
[C---:B------:R-:W-:Y:S01]  /*01f0*/  LOP3.LUT R42, R0.reuse, 0x1000, RZ, 0xfc, !PT ;  /* 0x00001000002a7812 */ /* 0x040fe200078efcff */
[----:B------:R1:W2:Y:S02]  /*0200*/  @!P0 LDG.E.EL R31, desc[UR6][R2.64] ;  /* 0x00000006021f8981 */ /* 0x0002a4000c2e1900 */
[C---:B------:R-:W-:Y:S02]  /*0210*/  IMAD.IADD R5, R41.reuse, 0x1, R43 ;  /* 0x0000000129057824 */ /* 0x040fe400078e022b */
[C---:B------:R-:W-:Y:S01]  /*0220*/  VIADD R29, R41.reuse, 0x1 ;  /* 0x00000001291d7836 */ /* 0x040fe20000000000 */
[----:B------:R3:W4:Y:S01]  /*0230*/  @!P0 LDG.E.EL R33, desc[UR6][R6.64] ;  /* 0x0000000606218981 */ /* 0x000722000c2e1900 */
[----:B------:R-:W-:Y:S01]  /*0240*/  IMAD.IADD R11, R41, 0x1, R44 ;  /* 0x00000001290b7824 */ /* 0x000fe200078e022c */
[----:B------:R-:W-:Y:S01]  /*0250*/  CS2R R34, SRZ ;  /* 0x0000000000227805 */ /* 0x000fe2000001ff00 */
[----:B------:R-:W-:Y:S01]  /*0260*/  IMAD.WIDE R4, R5, 0x4, R22 ;  /* 0x0000000405047825 */ /* 0x000fe200078e0216 */
[----:B------:R-:W-:-:S03]  /*0270*/  LOP3.LUT R38, R0, 0x1800, RZ, 0xfc, !PT ;  /* 0x0000180000267812 */ /* 0x000fc600078efcff */
[----:B-1----:R-:W-:Y:S01]  /*0280*/  IMAD.IADD R3, R0, 0x1, R29 ;  /* 0x0000000100037824 */ /* 0x002fe200078e021d */
[----:B------:R-:W-:Y:S01]  /*0290*/  CS2R R16, SRZ ;  /* 0x0000000000107805 */ /* 0x000fe2000001ff00 */
[----:B---3--:R-:W-:Y:S01]  /*02a0*/  IMAD.IADD R7, R41, 0x1, R36 ;  /* 0x0000000129077824 */ /* 0x008fe200078e0224 */
[----:B------:R1:W3:Y:S01]  /*02b0*/  @!P0 LDG.E.EL R30, desc[UR6][R4.64] ;  /* 0x00000006041e8981 */ /* 0x0002e2000c2e1900 */
[----:B------:R-:W-:-:S04]  /*02c0*/  IMAD.WIDE R10, R11, 0x4, R22 ;  /* 0x000000040b0a7825 */ /* 0x000fc800078e0216 */
[----:B------:R-:W-:Y:S01]  /*02d0*/  IMAD.IADD R9, R41, 0x1, R42 ;  /* 0x0000000129097824 */ /* 0x000fe200078e022a */
[----:B------:R5:W2:Y:S01]  /*02e0*/  @!P0 LDG.E.EL R32, desc[UR6][R10.64] ;  /* 0x000000060a208981 */ /* 0x000aa2000c2e1900 */
[----:B------:R-:W-:Y:S02]  /*02f0*/  IMAD.IADD R25, R43, 0x1, R29 ;  /* 0x000000012b197824 */ /* 0x000fe400078e021d */
[----:B------:R-:W-:-:S04]  /*0300*/  IMAD.WIDE R6, R7, 0x4, R22 ;  /* 0x0000000407067825 */ /* 0x000fc800078e0216 */
[--C-:B------:R-:W-:Y:S01]  /*0310*/  IMAD.WIDE R2, R3, 0x4, R22.reuse ;  /* 0x0000000403027825 */ /* 0x100fe200078e0216 */
[----:B------:R1:W2:Y:S03]  /*0320*/  @!P0 LDG.E.EL R34, desc[UR6][R6.64] ;  /* 0x0000000606228981 */ /* 0x0002a6000c2e1900 */
[--C-:B------:R-:W-:Y:S01]  /*0330*/  IMAD.WIDE R8, R9, 0x4, R22.reuse ;  /* 0x0000000409087825 */ /* 0x100fe200078e0216 */
[----:B------:R5:W2:Y:S03]  /*0340*/  @!P0 LDG.E.EL R16, desc[UR6][R2.64] ;  /* 0x0000000602108981 */ /* 0x000aa6000c2e1900 */
[----:B------:R-:W-:Y:S01]  /*0350*/  IMAD.WIDE R24, R25, 0x4, R22 ;  /* 0x0000000419187825 */ /* 0x000fe200078e0216 */
[----:B------:R-:W-:Y:S01]  /*0360*/  CS2R R14, SRZ ;  /* 0x00000000000e7805 */ /* 0x000fe2000001ff00 */
[----:B------:R5:W3:Y:S02]  /*0370*/  @!P0 LDG.E.EL R35, desc[UR6][R8.64] ;  /* 0x0000000608238981 */ /* 0x000ae4000c2e1900 */
[----:B-1----:R-:W-:-:S02]  /*0380*/  IMAD.IADD R5, R41, 0x1, R38 ;  /* 0x0000000129057824 */ /* 0x002fc400078e0226 */
[--C-:B-----5:R-:W-:Y:S01]  /*0390*/  IMAD.IADD R11, R45, 0x1, R29.reuse ;  /* 0x000000012d0b7824 */ /* 0x120fe200078e021d */
[----:B------:R-:W3:Y:S01]  /*03a0*/  @!P0 LDG.E.EL R17, desc[UR6][R24.64] ;  /* 0x0000000618118981 */ /* 0x000ee2000c2e1900 */
[----:B0-----:R-:W-:Y:S02]  /*03b0*/  IMAD.IADD R7, R42, 0x1, R29 ;  /* 0x000000012a077824 */ /* 0x001fe400078e021d */
[----:B------:R-:W-:Y:S01]  /*03c0*/  IMAD.MOV.U32 R37, RZ, RZ, RZ ;  /* 0x000000ffff257224 */ /* 0x000fe200078e00ff */
[----:B------:R-:W-:Y:S01]  /*03d0*/  CS2R R12, SRZ ;  /* 0x00000000000c7805 */ /* 0x000fe2000001ff00 */
[----:B------:R-:W-:-:S04]  /*03e0*/  IMAD.WIDE R4, R5, 0x4, R22 ;  /* 0x0000000405047825 */ /* 0x000fc800078e0216 */
[----:B------:R-:W-:Y:S01]  /*03f0*/  IMAD.WIDE R2, R11, 0x4, R22 ;  /* 0x000000040b027825 */ /* 0x000fe200078e0216 */
[----:B------:R0:W5:Y:S03]  /*0400*/  @!P0 LDG.E.EL R37, desc[UR6][R4.64] ;  /* 0x0000000604258981 */ /* 0x000166000c2e1900 */
[----:B------:R-:W-:Y:S01]  /*0410*/  IMAD.IADD R9, R44, 0x1, R29 ;  /* 0x000000012c097824 */ /* 0x000fe200078e021d */
[----:B------:R1:W4:Y:S01]  /*0420*/  @!P0 LDG.E.EL R14, desc[UR6][R2.64] ;  /* 0x00000006020e8981 */ /* 0x000322000c2e1900 */
[----:B------:R-:W-:Y:S01]  /*0430*/  IMAD.WIDE R6, R7, 0x4, R22 ;  /* 0x0000000407067825 */ /* 0x000fe200078e0216 */
[----:B------:R-:W-:-:S03]  /*0440*/  CS2R R10, SRZ ;  /* 0x00000000000a7805 */ /* 0x000fc6000001ff00 */
[----:B------:R-:W-:Y:S01]  /*0450*/  IMAD.IADD R26, R38, 0x1, R29 ;  /* 0x00000001261a7824 */ /* 0x000fe200078e021d */
[----:B------:R1:W5:Y:S01]  /*0460*/  @!P0 LDG.E.EL R12, desc[UR6][R6.64] ;  /* 0x00000006060c8981 */ /* 0x000362000c2e1900 */
[----:B------:R-:W-:Y:S02]  /*0470*/  VIADD R27, R41, 0x10 ;  /* 0x00000010291b7836 */ /* 0x000fe40000000000 */
[----:B------:R-:W-:-:S04]  /*0480*/  IMAD.WIDE R8, R9, 0x4, R22 ;  /* 0x0000000409087825 */ /* 0x000fc800078e0216 */
[----:B0-----:R-:W-:Y:S01]  /*0490*/  IMAD.IADD R5, R36, 0x1, R29 ;  /* 0x0000000124057824 */ /* 0x001fe200078e021d */
[----:B------:R0:W5:Y:S01]  /*04a0*/  @!P0 LDG.E.EL R15, desc[UR6][R8.64] ;  /* 0x00000006080f8981 */ /* 0x000162000c2e1900 */
[----:B-1----:R-:W-:-:S04]  /*04b0*/  IMAD.WIDE R2, R26, 0x4, R22 ;  /* 0x000000041a027825 */ /* 0x002fc800078e0216 */
[----:B------:R-:W-:Y:S01]  /*04c0*/  IMAD.IADD R7, R43, 0x1, R27 ;  /* 0x000000012b077824 */ /* 0x000fe200078e021b */
[----:B------:R1:W5:Y:S01]  /*04d0*/  @!P0 LDG.E.EL R10, desc[UR6][R2.64] ;  /* 0x00000006020a8981 */ /* 0x000362000c2e1900 */
[----:B------:R-:W-:Y:S01]  /*04e0*/  IMAD.WIDE R4, R5, 0x4, R22 ;  /* 0x0000000405047825 */ /* 0x000fe200078e0216 */
[----:B0-----:R-:W-:-:S03]  /*04f0*/  CS2R R8, SRZ ;  /* 0x0000000000087805 */ /* 0x001fc6000001ff00 */
[C---:B------:R-:W-:Y:S01]  /*0500*/  IMAD.IADD R25, R0.reuse, 0x1, R27 ;  /* 0x0000000100197824 */ /* 0x040fe200078e021b */
[----:B------:R0:W5:Y:S01]  /*0510*/  @!P0 LDG.E.EL R13, desc[UR6][R4.64] ;  /* 0x00000006040d8981 */ /* 0x000162000c2e1900 */
[----:B------:R-:W-:Y:S01]  /*0520*/  LOP3.LUT R39, R0, 0x1c00, RZ, 0xfc, !PT ;  /* 0x00001c0000277812 */ /* 0x000fe200078efcff */
[----:B-1----:R-:W-:-:S05]  /*0530*/  IMAD.WIDE R2, R7, 0x4, R22 ;  /* 0x0000000407027825 */ /* 0x002fca00078e0216 */
[----:B------:R1:W5:Y:S01]  /*0540*/  @!P0 LDG.E.EL R8, desc[UR6][R2.64] ;  /* 0x0000000602088981 */ /* 0x000362000c2e1900 */
[----:B0-----:R-:W-:-:S04]  /*0550*/  IMAD.WIDE R4, R25, 0x4, R22 ;  /* 0x0000000419047825 */ /* 0x001fc800078e0216 */
[----:B------:R-:W-:Y:S01]  /*0560*/  IMAD.IADD R29, R39, 0x1, R29 ;  /* 0x00000001271d7824 */ /* 0x000fe200078e021d */
[----:B------:R0:W5:Y:S01]  /*0570*/  @!P0 LDG.E.EL R9, desc[UR6][R4.64] ;  /* 0x0000000604098981 */ /* 0x000162000c2e1900 */
[----:B------:R-:W-:Y:S02]  /*0580*/  IMAD.IADD R26, R44, 0x1, R27 ;  /* 0x000000012c1a7824 */ /* 0x000fe400078e021b */
[----:B------:R-:W-:-:S04]  /*0590*/  IMAD.WIDE R28, R29, 0x4, R22 ;  /* 0x000000041d1c7825 */ /* 0x000fc800078e0216 */
[----:B-1----:R-:W-:Y:S01]  /*05a0*/  IMAD.WIDE R2, R26, 0x4, R22 ;  /* 0x000000041a027825 */ /* 0x002fe200078e0216 */
[----:B------:R1:W5:Y:S03]  /*05b0*/  @!P0 LDG.E.EL R11, desc[UR6][R28.64] ;  /* 0x000000061c0b8981 */ /* 0x000366000c2e1900 */
[--C-:B------:R-:W-:Y:S01]  /*05c0*/  IMAD.IADD R26, R42, 0x1, R27.reuse ;  /* 0x000000012a1a7824 */ /* 0x100fe200078e021b */
[----:B0-----:R-:W-:Y:S01]  /*05d0*/  CS2R R4, SRZ ;  /* 0x0000000000047805 */ /* 0x001fe2000001ff00 */
[----:B------:R-:W-:Y:S01]  /*05e0*/  IMAD.IADD R25, R45, 0x1, R27 ;  /* 0x000000012d197824 */ /* 0x000fe200078e021b */
[----:B------:R-:W-:Y:S01]  /*05f0*/  CS2R R6, SRZ ;  /* 0x0000000000067805 */ /* 0x000fe2000001ff00 */
[----:B-1----:R-:W-:-:S05]  /*0600*/  IMAD.WIDE R28, R26, 0x4, R22 ;  /* 0x000000041a1c7825 */ /* 0x002fca00078e0216 */
[----:B------:R-:W5:Y:S04]  /*0610*/  @!P0 LDG.E.EL R6, desc[UR6][R2.64] ;  /* 0x0000000602068981 */ /* 0x000f68000c2e1900 */
[----:B------:R0:W5:Y:S01]  /*0620*/  @!P0 LDG.E.EL R5, desc[UR6][R28.64] ;  /* 0x000000061c058981 */ /* 0x000162000c2e1900 */
[----:B------:R-:W-:-:S04]  /*0630*/  IMAD.WIDE R24, R25, 0x4, R22 ;  /* 0x0000000419187825 */ /* 0x000fc800078e0216 */
[----:B------:R-:W-:Y:S01]  /*0640*/  IMAD.MOV.U32 R40, RZ, RZ, RZ ;  /* 0x000000ffff287224 */ /* 0x000fe200078e00ff */
[----:B------:R1:W5:Y:S01]  /*0650*/  @!P0 LDG.E.EL R7, desc[UR6][R24.64] ;  /* 0x0000000618078981 */ /* 0x000362000c2e1900 */
[----:B0-----:R-:W-:Y:S02]  /*0660*/  IMAD.IADD R29, R41, 0x1, R39 ;  /* 0x00000001291d7824 */ /* 0x001fe400078e0227 */
[----:B------:R-:W-:Y:S02]  /*0670*/  IMAD.IADD R26, R36, 0x1, R27 ;  /* 0x00000001241a7824 */ /* 0x000fe400078e021b */
[----:B------:R-:W-:-:S04]  /*0680*/  IMAD.WIDE R28, R29, 0x4, R22 ;  /* 0x000000041d1c7825 */ /* 0x000fc800078e0216 */
[----:B-1----:R-:W-:Y:S01]  /*0690*/  IMAD.WIDE R24, R26, 0x4, R22 ;  /* 0x000000041a187825 */ /* 0x002fe200078e0216 */
[----:B------:R-:W5:Y:S03]  /*06a0*/  @!P0 LDG.E.EL R40, desc[UR6][R28.64] ;  /* 0x000000061c288981 */ /* 0x000f66000c2e1900 */
[--C-:B------:R-:W-:Y:S01]  /*06b0*/  IMAD.IADD R26, R38, 0x1, R27.reuse ;  /* 0x00000001261a7824 */ /* 0x100fe200078e021b */
[----:B------:R0:W5:Y:S01]  /*06c0*/  @!P0 LDG.E.EL R4, desc[UR6][R24.64] ;  /* 0x0000000618048981 */ /* 0x000162000c2e1900 */
[----:B------:R-:W-:Y:S01]  /*06d0*/  CS2R R2, SRZ ;  /* 0x0000000000027805 */ /* 0x000fe2000001ff00 */
[----:B------:R-:W-:Y:S02]  /*06e0*/  IMAD.IADD R27, R39, 0x1, R27 ;  /* 0x00000001271b7824 */ /* 0x000fe400078e021b */
[----:B------:R-:W-:Y:S02]  /*06f0*/  VIADD R41, R41, 0x11 ;  /* 0x0000001129297836 */ /* 0x000fe40000000000 */
[----:B0-----:R-:W-:-:S04]  /*0700*/  IMAD.WIDE R24, R26, 0x4, R22 ;  /* 0x000000041a187825 */ /* 0x001fc800078e0216 */
[----:B------:R-:W-:Y:S01]  /*0710*/  IMAD.WIDE R26, R27, 0x4, R22 ;  /* 0x000000041b1a7825 */ /* 0x000fe200078e0216 */
[----:B------:R0:W5:Y:S04]  /*0720*/  @!P0 LDG.E.EL R3, desc[UR6][R24.64] ;  /* 0x0000000618038981 */ /* 0x000168000c2e1900 */
[----:B------:R1:W5:Y:S01]  /*0730*/  @!P0 LDG.E.EL R2, desc[UR6][R26.64] ;  /* 0x000000061a028981 */ /* 0x000362000c2e1900 */
[----:B0-----:R-:W-:Y:S02]  /*0740*/  IMAD.IADD R25, R0, 0x1, R41 ;  /* 0x0000000100197824 */ /* 0x001fe400078e0229 */
[----:B------:R-:W-:Y:S02]  /*0750*/  IMAD.MOV.U32 R0, RZ, RZ, RZ ;  /* 0x000000ffff007224 */ /* 0x000fe400078e00ff */
[----:B------:R-:W-:-:S04]  /*0760*/  IMAD.WIDE R24, R25, 0x4, R22 ;  /* 0x0000000419187825 */ /* 0x000fc800078e0216 */
[----:B-1----:R-:W-:Y:S01]  /*0770*/  IMAD.IADD R27, R43, 0x1, R41 ;  /* 0x000000012b1b7824 */ /* 0x002fe200078e0229 */
[----:B------:R0:W5:Y:S01]  /*0780*/  @!P0 LDG.E.EL R0, desc[UR6][R24.64] ;  /* 0x0000000618008981 */ /* 0x000162000c2e1900 */
[----:B------:R-:W-:Y:S02]  /*0790*/  IMAD.MOV.U32 R43, RZ, RZ, RZ ;  /* 0x000000ffff2b7224 */ /* 0x000fe400078e00ff */
[----:B------:R-:W-:-:S04]  /*07a0*/  IMAD.WIDE R26, R27, 0x4, R22 ;  /* 0x000000041b1a7825 */ /* 0x000fc800078e0216 */
[--C-:B------:R-:W-:Y:S01]  /*07b0*/  IMAD.IADD R29, R45, 0x1, R41.reuse ;  /* 0x000000012d1d7824 */ /* 0x100fe200078e0229 */
[----:B------:R1:W5:Y:S01]  /*07c0*/  @!P0 LDG.E.EL R43, desc[UR6][R26.64] ;  /* 0x000000061a2b8981 */ /* 0x000362000c2e1900 */
[----:B0-----:R-:W-:Y:S02]  /*07d0*/  IMAD.IADD R25, R44, 0x1, R41 ;  /* 0x000000012c197824 */ /* 0x001fe400078e0229 */
[----:B------:R-:W-:Y:S02]  /*07e0*/  IMAD.MOV.U32 R44, RZ, RZ, RZ ;  /* 0x000000ffff2c7224 */ /* 0x000fe400078e00ff */
[----:B------:R-:W-:-:S04]  /*07f0*/  IMAD.WIDE R24, R25, 0x4, R22 ;  /* 0x0000000419187825 */ /* 0x000fc800078e0216 */
[----:B------:R-:W-:Y:S01]  /*0800*/  IMAD.MOV.U32 R45, RZ, RZ, RZ ;  /* 0x000000ffff2d7224 */ /* 0x000fe200078e00ff */
[----:B------:R-:W5:Y:S01]  /*0810*/  @!P0 LDG.E.EL R44, desc[UR6][R24.64] ;  /* 0x00000006182c8981 */ /* 0x000f62000c2e1900 */
[----:B------:R-:W-:-:S04]  /*0820*/  IMAD.WIDE R28, R29, 0x4, R22 ;  /* 0x000000041d1c7825 */ /* 0x000fc800078e0216 */
[--C-:B-1----:R-:W-:Y:S01]  /*0830*/  IMAD.IADD R27, R42, 0x1, R41.reuse ;  /* 0x000000012a1b7824 */ /* 0x102fe200078e0229 */
[----:B------:R0:W5:Y:S01]  /*0840*/  @!P0 LDG.E.EL R45, desc[UR6][R28.64] ;  /* 0x000000061c2d8981 */ /* 0x000162000c2e1900 */
[--C-:B------:R-:W-:Y:S02]  /*0850*/  IMAD.IADD R36, R36, 0x1, R41.reuse ;  /* 0x0000000124247824 */ /* 0x100fe400078e0229 */
[--C-:B------:R-:W-:Y:S02]  /*0860*/  IMAD.IADD R38, R38, 0x1, R41.reuse ;  /* 0x0000000126267824 */ /* 0x100fe400078e0229 */
[----:B------:R-:W-:Y:S02]  /*0870*/  IMAD.IADD R41, R39, 0x1, R41 ;  /* 0x0000000127297824 */ /* 0x000fe400078e0229 */
[----:B------:R-:W-:Y:S02]  /*0880*/  IMAD.MOV.U32 R42, RZ, RZ, RZ ;  /* 0x000000ffff2a7224 */ /* 0x000fe400078e00ff */
[----:B------:R-:W-:-:S02]  /*0890*/  IMAD.MOV.U32 R39, RZ, RZ, RZ ;  /* 0x000000ffff277224 */ /* 0x000fc400078e00ff */
[----:B------:R-:W-:-:S04]  /*08a0*/  IMAD.WIDE R26, R27, 0x4, R22 ;  /* 0x000000041b1a7825 */ /* 0x000fc800078e0216 */
[--C-:B0-----:R-:W-:Y:S01]  /*08b0*/  IMAD.WIDE R28, R36, 0x4, R22.reuse ;  /* 0x00000004241c7825 */ /* 0x101fe200078e0216 */
[----:B------:R-:W5:Y:S03]  /*08c0*/  @!P0 LDG.E.EL R42, desc[UR6][R26.64] ;  /* 0x000000061a2a8981 */ /* 0x000f66000c2e1900 */
[--C-:B------:R-:W-:Y:S01]  /*08d0*/  IMAD.WIDE R24, R38, 0x4, R22.reuse ;  /* 0x0000000426187825 */ /* 0x100fe200078e0216 */
[----:B------:R-:W5:Y:S03]  /*08e0*/  @!P0 LDG.E.EL R39, desc[UR6][R28.64] ;  /* 0x000000061c278981 */ /* 0x000f66000c2e1900 */
[----:B------:R-:W-:-:S04]  /*08f0*/  IMAD.WIDE R22, R41, 0x4, R22 ;  /* 0x0000000429167825 */ /* 0x000fc800078e0216 */
[----:B------:R-:W-:Y:S02]  /*0900*/  IMAD.MOV.U32 R36, RZ, RZ, RZ ;  /* 0x000000ffff247224 */ /* 0x000fe400078e00ff */
[----:B------:R-:W-:-:S04]  /*0910*/  IMAD.MOV.U32 R41, RZ, RZ, RZ ;  /* 0x000000ffff297224 */ /* 0x000fc800078e00ff */
[----:B------:R-:W5:Y:S04]  /*0920*/  @!P0 LDG.E.EL R36, desc[UR6][R24.64] ;  /* 0x0000000618248981 */ /* 0x000f68000c2e1900 */
[----:B------:R-:W5:Y:S01]  /*0930*/  @!P0 LDG.E.EL R41, desc[UR6][R22.64] ;  /* 0x0000000616298981 */ /* 0x000f62000c2e1900 */
[----:B------:R-:W0:Y:S01]  /*0940*/  S2UR UR5, SR_CgaCtaId ;  /* 0x00000000000579c3 */ /* 0x000e220000008800 */
[----:B------:R-:W-:Y:S01]  /*0950*/  UMOV UR4, 0x400 ;  /* 0x0000040000047882 */ /* 0x000fe20000000000 */
[----:B--2---:R-:W-:Y:S02]  /*0960*/  FSETP.GT.AND P0, PT, R16, R31, PT ;  /* 0x0000001f1000720b */ /* 0x004fe40003f04000 */
[C---:B---3--:R-:W-:Y:S02]  /*0970*/  FSETP.GT.AND P1, PT, R17.reuse, R30, PT ;  /* 0x0000001e1100720b */ /* 0x048fe40003f24000 */
[----:B------:R-:W-:-:S02]  /*0980*/  FSETP.NAN.AND P3, PT, R17, R17, PT ;  /* 0x000000111100720b */ /* 0x000fc40003f68000 */
[----:B------:R-:W-:-:S07]  /*0990*/  FSETP.NAN.AND P2, PT, R16, R16, PT ;  /* 0x000000101000720b */ /* 0x000fce0003f48000 */
[----:B------:R-:W-:Y:S02]  /*09a0*/  @!P0 FSEL R16, R16, R31, P2 ;  /* 0x0000001f10108208 */ /* 0x000fe40001000000 */
[----:B------:R-:W-:Y:S02]  /*09b0*/  @!P1 FSEL R17, R17, R30, P3 ;  /* 0x0000001e11119208 */ /* 0x000fe40001800000 */
[----:B----4-:R-:W-:Y:S02]  /*09c0*/  FSETP.GT.AND P2, PT, R14, R33, PT ;  /* 0x000000210e00720b */ /* 0x010fe40003f44000 */
[----:B-----5:R-:W-:Y:S02]  /*09d0*/  FSETP.GT.AND P3, PT, R15, R32, PT ;  /* 0x000000200f00720b */ /* 0x020fe40003f64000 */
[----:B------:R-:W-:Y:S02]  /*09e0*/  FSETP.GEU.AND P5, PT, R17, R8, PT ;  /* 0x000000081100720b */ /* 0x000fe40003fae000 */
[----:B------:R-:W-:-:S02]  /*09f0*/  FSETP.GEU.AND P4, PT, R16, R9, PT ;  /* 0x000000091000720b */ /* 0x000fc40003f8e000 */
[----:B------:R-:W-:Y:S02]  /*0a00*/  FSETP.NAN.AND P1, PT, R8, R8, PT ;  /* 0x000000080800720b */ /* 0x000fe40003f28000 */
[----:B------:R-:W-:-:S07]  /*0a10*/  FSETP.NAN.AND P0, PT, R9, R9, PT ;  /* 0x000000090900720b */ /* 0x000fce0003f08000 */
[----:B------:R-:W-:Y:S02]  /*0a20*/  @P5 FSEL R8, R8, R17, P1 ;  /* 0x0000001108085208 */ /* 0x000fe40000800000 */
[----:B------:R-:W-:Y:S02]  /*0a30*/  FSETP.GT.AND P1, PT, R13, R34, PT ;  /* 0x000000220d00720b */ /* 0x000fe40003f24000 */
[----:B------:R-:W-:Y:S02]  /*0a40*/  FSETP.NAN.AND P5, PT, R15, R15, PT ;  /* 0x0000000f0f00720b */ /* 0x000fe40003fa8000 */
[----:B------:R-:W-:Y:S02]  /*0a50*/  @P4 FSEL R9, R9, R16, P0 ;  /* 0x0000001009094208 */ /* 0x000fe40000000000 */
[----:B------:R-:W-:Y:S02]  /*0a60*/  FSETP.GT.AND P0, PT, R12, R35, PT ;  /* 0x000000230c00720b */ /* 0x000fe40003f04000 */
[----:B------:R-:W-:-:S02]  /*0a70*/  FSETP.NAN.AND P4, PT, R14, R14, PT ;  /* 0x0000000e0e00720b */ /* 0x000fc40003f88000 */
[----:B------:R-:W-:Y:S02]  /*0a80*/  @!P3 FSEL R15, R15, R32, P5 ;  /* 0x000000200f0fb208 */ /* 0x000fe40002800000 */
[----:B------:R-:W-:Y:S02]  /*0a90*/  @!P2 FSEL R14, R14, R33, P4 ;  /* 0x000000210e0ea208 */ /* 0x000fe40002000000 */
[----:B------:R-:W-:Y:S02]  /*0aa0*/  FSETP.NAN.AND P5, PT, R13, R13, PT ;  /* 0x0000000d0d00720b */ /* 0x000fe40003fa8000 */
[----:B------:R-:W-:Y:S02]  /*0ab0*/  FSETP.GEU.AND P3, PT, R15, R6, PT ;  /* 0x000000060f00720b */ /* 0x000fe40003f6e000 */
[----:B------:R-:W-:Y:S02]  /*0ac0*/  FSETP.NAN.AND P4, PT, R12, R12, PT ;  /* 0x0000000c0c00720b */ /* 0x000fe40003f88000 */
[----:B------:R-:W-:-:S02]  /*0ad0*/  @!P1 FSEL R13, R13, R34, P5 ;  /* 0x000000220d0d9208 */ /* 0x000fc40002800000 */
[----:B------:R-:W-:Y:S02]  /*0ae0*/  FSETP.GEU.AND P2, PT, R14, R7, PT ;  /* 0x000000070e00720b */ /* 0x000fe40003f4e000 */
[----:B------:R-:W-:Y:S02]  /*0af0*/  @!P0 FSEL R12, R12, R35, P4 ;  /* 0x000000230c0c8208 */ /* 0x000fe40002000000 */
[----:B------:R-:W-:Y:S02]  /*0b00*/  FSETP.GT.AND P4, PT, R10, R37, PT ;  /* 0x000000250a00720b */ /* 0x000fe40003f84000 */
[----:B------:R-:W-:Y:S02]  /*0b10*/  FSETP.NAN.AND P6, PT, R6, R6, PT ;  /* 0x000000060600720b */ /* 0x000fe40003fc8000 */
[----:B------:R-:W-:Y:S02]  /*0b20*/  FSETP.GT.AND P1, PT, R11, R40, PT ;  /* 0x000000280b00720b */ /* 0x000fe40003f24000 */
[----:B------:R-:W-:-:S02]  /*0b30*/  FSETP.NAN.AND P0, PT, R7, R7, PT ;  /* 0x000000070700720b */ /* 0x000fc40003f08000 */
[----:B------:R-:W-:Y:S02]  /*0b40*/  @P3 FSEL R6, R6, R15, P6 ;  /* 0x0000000f06063208 */ /* 0x000fe40003000000 */
[----:B------:R-:W-:Y:S01]  /*0b50*/  FSETP.NAN.AND P3, PT, R11, R11, PT ;  /* 0x0000000b0b00720b */ /* 0x000fe20003f68000 */
[----:B------:R-:W1:Y:S01]  /*0b60*/  S2R R16, SR_TID.X ;  /* 0x0000000000107919 */ /* 0x000e620000002100 */
[----:B------:R-:W-:Y:S02]  /*0b70*/  @P2 FSEL R7, R7, R14, P0 ;  /* 0x0000000e07072208 */ /* 0x000fe40000000000 */
[----:B------:R-:W-:Y:S02]  /*0b80*/  FSETP.GEU.AND P5, PT, R12, R5, PT ;  /* 0x000000050c00720b */ /* 0x000fe40003fae000 */
[----:B------:R-:W-:Y:S02]  /*0b90*/  FSETP.GEU.AND P0, PT, R13, R4, PT ;  /* 0x000000040d00720b */ /* 0x000fe40003f0e000 */
[----:B------:R-:W-:-:S02]  /*0ba0*/  FSETP.NAN.AND P2, PT, R10, R10, PT ;  /* 0x0000000a0a00720b */ /* 0x000fc40003f48000 */
[----:B------:R-:W-:Y:S02]  /*0bb0*/  @!P1 FSEL R11, R11, R40, P3 ;  /* 0x000000280b0b9208 */ /* 0x000fe40001800000 */
[----:B------:R-:W-:Y:S02]  /*0bc0*/  @!P4 FSEL R10, R10, R37, P2 ;  /* 0x000000250a0ac208 */ /* 0x000fe40001000000 */
[----:B------:R-:W-:Y:S02]  /*0bd0*/  FSETP.GEU.AND P1, PT, R11, R2, PT ;  /* 0x000000020b00720b */ /* 0x000fe40003f2e000 */
[----:B------:R-:W-:Y:S02]  /*0be0*/  FSETP.NAN.AND P6, PT, R5, R5, PT ;  /* 0x000000050500720b */ /* 0x000fe40003fc8000 */
[----:B------:R-:W-:Y:S02]  /*0bf0*/  FSETP.NAN.AND P3, PT, R4, R4, PT ;  /* 0x000000040400720b */ /* 0x000fe40003f68000 */
[----:B------:R-:W-:-:S02]  /*0c00*/  FSETP.GEU.AND P2, PT, R10, R3, PT ;  /* 0x000000030a00720b */ /* 0x000fc40003f4e000 */
[----:B------:R-:W-:Y:S02]  /*0c10*/  @P5 FSEL R5, R5, R12, P6 ;  /* 0x0000000c05055208 */ /* 0x000fe40003000000 */
[----:B------:R-:W-:Y:S02]  /*0c20*/  @P0 FSEL R4, R4, R13, P3 ;  /* 0x0000000d04040208 */ /* 0x000fe40001800000 */
[C---:B------:R-:W-:Y:S02]  /*0c30*/  FSETP.NAN.AND P6, PT, R2.reuse, R2, PT ;  /* 0x000000020200720b */ /* 0x040fe40003fc8000 */
[----:B------:R-:W-:Y:S02]  /*0c40*/  FSETP.GEU.AND P0, PT, R9, R0, PT ;  /* 0x000000000900720b */ /* 0x000fe40003f0e000 */
[----:B------:R-:W-:Y:S02]  /*0c50*/  FSETP.NAN.AND P5, PT, R3, R3, PT ;  /* 0x000000030300720b */ /* 0x000fe40003fa8000 */
[----:B------:R-:W-:-:S02]  /*0c60*/  @P1 FSEL R2, R2, R11, P6 ;  /* 0x0000000b02021208 */ /* 0x000fc40003000000 */
[-C--:B------:R-:W-:Y:S02]  /*0c70*/  FSETP.GEU.AND P3, PT, R8, R43.reuse, PT ;  /* 0x0000002b0800720b */ /* 0x080fe40003f6e000 */
[----:B------:R-:W-:Y:S02]  /*0c80*/  @P2 FSEL R3, R3, R10, P5 ;  /* 0x0000000a03032208 */ /* 0x000fe40002800000 */
[----:B------:R-:W-:Y:S02]  /*0c90*/  FSETP.NAN.AND P2, PT, R0, R0, PT ;  /* 0x000000000000720b */ /* 0x000fe40003f48000 */
[----:B------:R-:W-:Y:S02]  /*0ca0*/  FSETP.NAN.AND P5, PT, R43, R43, PT ;  /* 0x0000002b2b00720b */ /* 0x000fe40003fa8000 */
[----:B------:R-:W-:Y:S02]  /*0cb0*/  FSETP.GEU.AND P1, PT, R6, R44, PT ;  /* 0x0000002c0600720b */ /* 0x000fe40003f2e000 */
[----:B------:R-:W-:-:S02]  /*0cc0*/  @P0 SEL R0, R0, R9, P2 ;  /* 0x0000000900000207 */ /* 0x000fc40001000000 */
[-C--:B------:R-:W-:Y:S02]  /*0cd0*/  FSETP.GEU.AND P4, PT, R7, R45.reuse, PT ;  /* 0x0000002d0700720b */ /* 0x080fe40003f8e000 */
[----:B------:R-:W-:Y:S02]  /*0ce0*/  @P3 SEL R43, R43, R8, P5 ;  /* 0x000000082b2b3207 */ /* 0x000fe40002800000 */
[----:B------:R-:W-:Y:S01]  /*0cf0*/  FSETP.NAN.AND P3, PT, R44, R44, PT ;  /* 0x0000002c2c00720b */ /* 0x000fe20003f68000 */
[----:B-1----:R-:W-:Y:S01]  /*0d00*/  IMAD.SHL.U32 R12, R16, 0x20, RZ ;  /* 0x00000020100c7824 */ /* 0x002fe200078e00ff */
[----:B------:R-:W-:-:S03]  /*0d10*/  FSETP.NAN.AND P6, PT, R45, R45, PT ;  /* 0x0000002d2d00720b */ /* 0x000fc60003fc8000 */
[----:B------:R-:W-:Y:S02]  /*0d20*/  @P1 SEL R44, R44, R6, P3 ;  /* 0x000000062c2c1207 */ /* 0x000fe40001800000 */
[----:B------:R-:W-:Y:S02]  /*0d30*/  SHF.R.U32.HI R14, RZ, 0x5, R16 ;  /* 0x00000005ff0e7819 */ /* 0x000fe40000011610 */
[----:B------:R-:W-:Y:S02]  /*0d40*/  FSETP.GEU.AND P2, PT, R5, R42, PT ;  /* 0x0000002a0500720b */ /* 0x000fe40003f4e000 */
[----:B------:R-:W-:Y:S01]  /*0d50*/  FSETP.GEU.AND P0, PT, R4, R39, PT ;  /* 0x000000270400720b */ /* 0x000fe20003f0e000 */
[----:B0-----:R-:W-:Y:S01]  /*0d60*/  UPRMT UR4, UR5, 0x654, UR4 ;  /* 0x0000065405047896 */ /* 0x001fe20008000004 */
[----:B------:R-:W-:Y:S02]  /*0d70*/  @P4 SEL R45, R45, R7, P6 ;  /* 0x000000072d2d4207 */ /* 0x000fe40003000000 */
[----:B------:R-:W-:-:S02]  /*0d80*/  SGXT.U32 R13, R14, 0x2 ;  /* 0x000000020e0d781a */ /* 0x000fc40000000000 */
[----:B------:R-:W-:Y:S02]  /*0d90*/  LOP3.LUT R12, R12, 0x3e0, RZ, 0xc0, !PT ;  /* 0x000003e00c0c7812 */ /* 0x000fe400078ec0ff */
[----:B------:R-:W-:Y:S02]  /*0da0*/  FSETP.NAN.AND P4, PT, R42, R42, PT ;  /* 0x0000002a2a00720b */ /* 0x000fe40003f88000 */
[----:B------:R-:W-:Y:S02]  /*0db0*/  FSETP.GEU.AND P3, PT, R3, R36, PT ;  /* 0x000000240300720b */ /* 0x000fe40003f6e000 */
[----:B------:R-:W-:Y:S02]  /*0dc0*/  FSETP.GEU.AND P1, PT, R2, R41, PT ;  /* 0x000000290200720b */ /* 0x000fe40003f2e000 */
[----:B------:R-:W-:Y:S02]  /*0dd0*/  FSETP.NAN.AND P5, PT, R39, R39, PT ;  /* 0x000000272700720b */ /* 0x000fe40003fa8000 */
[----:B------:R-:W-:-:S02]  /*0de0*/  LOP3.LUT R10, R12, R13, RZ, 0xfc, !PT ;  /* 0x0000000d0c0a7212 */ /* 0x000fc400078efcff */
[----:B------:R-:W-:Y:S02]  /*0df0*/  LEA.HI R11, R12, UR4, RZ, 0x1f ;  /* 0x000000040c0b7c11 */ /* 0x000fe4000f8ff8ff */
[----:B------:R-:W-:Y:S02]  /*0e00*/  @P2 SEL R42, R42, R5, P4 ;  /* 0x000000052a2a2207 */ /* 0x000fe40002000000 */
[----:B------:R-:W-:Y:S02]  /*0e10*/  @P0 SEL R39, R39, R4, P5 ;  /* 0x0000000427270207 */ /* 0x000fe40002800000 */
[----:B------:R-:W-:Y:S02]  /*0e20*/  FSETP.NAN.AND P0, PT, R36, R36, PT ;  /* 0x000000242400720b */ /* 0x000fe40003f08000 */
[----:B------:R-:W-:Y:S01]  /*0e30*/  FSETP.NAN.AND P2, PT, R41, R41, PT ;  /* 0x000000292900720b */ /* 0x000fe20003f48000 */
[----:B------:R-:W-:Y:S01]  /*0e40*/  IMAD R11, R10, 0x4, R11 ;  /* 0x000000040a0b7824 */ /* 0x000fe200078e020b */
[----:B------:R-:W-:-:S02]  /*0e50*/  @P3 SEL R36, R36, R3, P0 ;  /* 0x0000000324243207 */ /* 0x000fc40000000000 */
[----:B------:R-:W-:Y:S02]  /*0e60*/  @P1 SEL R41, R41, R2, P2 ;  /* 0x0000000229291207 */ /* 0x000fe40001000000 */
[----:B------:R0:W-:Y:S04]  /*0e70*/  STS [R11], R0 ;  /* 0x000000000b007388 */ /* 0x0001e80000000800 */
[----:B------:R-:W-:Y:S04]  /*0e80*/  STS [R11+0x10], R43 ;  /* 0x0000102b0b007388 */ /* 0x000fe80000000800 */
[----:B------:R-:W-:Y:S04]  /*0e90*/  STS [R11+0x20], R45 ;  /* 0x0000202d0b007388 */ /* 0x000fe80000000800 */
[----:B------:R-:W-:Y:S04]  /*0ea0*/  STS [R11+0x30], R44 ;  /* 0x0000302c0b007388 */ /* 0x000fe80000000800 */
[----:B------:R-:W-:Y:S04]  /*0eb0*/  STS [R11+0x40], R42 ;  /* 0x0000402a0b007388 */ /* 0x000fe80000000800 */
[----:B------:R-:W-:Y:S04]  /*0ec0*/  STS [R11+0x50], R39 ;  /* 0x000050270b007388 */ /* 0x000fe80000000800 */
[----:B------:R-:W-:Y:S04]  /*0ed0*/  STS [R11+0x60], R36 ;  /* 0x000060240b007388 */ /* 0x000fe80000000800 */
[----:B------:R1:W-:Y:S01]  /*0ee0*/  STS [R11+0x70], R41 ;  /* 0x000070290b007388 */ /* 0x0003e20000000800 */
[----:B------:R-:W-:-:S02]  /*0ef0*/  IMAD.SHL.U32 R6, R16, 0x2, RZ ;  /* 0x0000000210067824 */ /* 0x000fc400078e00ff */
[----:B------:R-:W-:-:S03]  /*0f00*/  IMAD.SHL.U32 R10, R16, 0x4, RZ ;  /* 0x00000004100a7824 */ /* 0x000fc600078e00ff */
[----:B------:R-:W-:Y:S02]  /*0f10*/  LOP3.LUT R6, R6, 0xf0, RZ, 0xc0, !PT ;  /* 0x000000f006067812 */ /* 0x000fe400078ec0ff */
[----:B------:R-:W-:-:S03]  /*0f20*/  LOP3.LUT R10, R10, 0x1fc, RZ, 0xc0, !PT ;  /* 0x000001fc0a0a7812 */ /* 0x000fc600078ec0ff */
[----:B------:R-:W-:-:S04]  /*0f30*/  VIADD R5, R6, UR4 ;  /* 0x0000000406057c36 */ /* 0x000fc80008000000 */
[----:B------:R-:W-:Y:S01]  /*0f40*/  IMAD R5, R10, 0x4, R5 ;  /* 0x000000040a057824 */ /* 0x000fe200078e0205 */
[----:B------:R-:W-:Y:S01]  /*0f50*/  BAR.SYNC.DEFER_BLOCKING 0x0 ;  /* 0x0000000000007b1d */ /* 0x000fe20000010000 */
[----:B------:R-:W-:Y:S01]  /*0f60*/  IMAD.SHL.U32 R3, R18, 0x4, RZ ;  /* 0x0000000412037824 */ /* 0x000fe200078e00ff */
[----:B------:R-:W-:-:S04]  /*0f70*/  SHF.R.S32.HI R9, RZ, 0x1a, R19 ;  /* 0x0000001aff097819 */ /* 0x000fc80000011413 */
[----:B------:R-:W-:Y:S02]  /*0f80*/  LOP3.LUT R20, R20, 0x1c, R3, 0xf8, !PT ;  /* 0x0000001c14147812 */ /* 0x000fe400078ef803 */
[----:B------:R-:W-:Y:S01]  /*0f90*/  SGXT R9, R9, 0x1 ;  /* 0x000000010909781a */ /* 0x000fe20000000200 */
[----:B------:R-:W2:Y:S03]  /*0fa0*/  LDC.64 R2, c[0x0][0x218] ;  /* 0x00008600ff027b82 */ /* 0x000ea60000000a00 */
[----:B------:R-:W-:Y:S01]  /*0fb0*/  LEA.HI R9, R9, R20, RZ, 0x8 ;  /* 0x0000001409097211 */ /* 0x000fe200078f40ff */
[----:B------:R-:W3:Y:S01]  /*0fc0*/  LDS.128 R4, [R5] ;  /* 0x0000000005047984 */ /* 0x000ee20000000c00 */
[----:B0-----:R-:W-:-:S03]  /*0fd0*/  SHF.R.U32.HI R0, RZ, 0x3, R18 ;  /* 0x00000003ff007819 */ /* 0x001fc60000011612 */
[C---:B------:R-:W-:Y:S01]  /*0fe0*/  IMAD.SHL.U32 R8, R9.reuse, 0x40, RZ ;  /* 0x0000004009087824 */ /* 0x040fe200078e00ff */
[----:B-1----:R-:W-:Y:S02]  /*0ff0*/  LOP3.LUT R11, R10, 0x200, RZ, 0xfc, !PT ;  /* 0x000002000a0b7812 */ /* 0x002fe400078efcff */
[----:B------:R-:W-:Y:S02]  /*1000*/  SGXT.U32 R0, R0, 0x4 ;  /* 0x000000040000781a */ /* 0x000fe40000000000 */
[----:B------:R-:W-:Y:S02]  /*1010*/  LOP3.LUT R9, R9, 0xffffff00, RZ, 0xc0, !PT ;  /* 0xffffff0009097812 */ /* 0x000fe400078ec0ff */
[----:B------:R-:W-:Y:S02]  /*1020*/  LOP3.LUT R8, R8, 0xffffc000, RZ, 0xc0, !PT ;  /* 0xffffc00008087812 */ /* 0x000fe400078ec0ff */
[----:B------:R-:W-:Y:S02]  /*1030*/  LOP3.LUT R0, R21, R0, RZ, 0xfc, !PT ;  /* 0x0000000015007212 */ /* 0x000fe400078efcff */
[----:B------:R-:W-:-:S02]  /*1040*/  SHF.R.U32.HI R12, RZ, 0x1, R11 ;  /* 0x00000001ff0c7819 */ /* 0x000fc4000001160b */
[----:B------:R-:W-:Y:S02]  /*1050*/  IADD3 R11, R8, R20, -R9 ;  /* 0x00000014080b7210 */ /* 0x000fe40007ffe809 */
[C---:B------:R-:W-:Y:S02]  /*1060*/  LOP3.LUT R8, R0.reuse, 0x10, RZ, 0xfc, !PT ;  /* 0x0000001000087812 */ /* 0x040fe400078efcff */
[----:B------:R-:W-:Y:S02]  /*1070*/  ISETP.GE.AND P1, PT, R0, 0x40, PT ;  /* 0x000000400000780c */ /* 0x000fe40003f26270 */
[----:B------:R-:W-:Y:S01]  /*1080*/  ISETP.GE.AND P0, PT, R8, 0x40, PT ;  /* 0x000000400800780c */ /* 0x000fe20003f06270 */
[----:B------:R-:W-:Y:S01]  /*1090*/  IMAD R9, R0, 0x100, R11 ;  /* 0x0000010000097824 */ /* 0x000fe200078e020b */
[----:B------:R-:W-:-:S03]  /*10a0*/  LOP3.LUT R12, R12, 0x1f0, RZ, 0xc0, !PT ;  /* 0x000001f00c0c7812 */ /* 0x000fc600078ec0ff */
[----:B--2---:R-:W-:-:S04]  /*10b0*/  IMAD.WIDE R8, R9, 0x4, R2 ;  /* 0x0000000409087825 */ /* 0x004fc800078e0202 */
[----:B------:R-:W-:-:S04]  /*10c0*/  VIADD R13, R12, UR4 ;  /* 0x000000040c0d7c36 */ /* 0x000fc80008000000 */
[----:B------:R-:W-:Y:S01]  /*10d0*/  IMAD R13, R10, 0x4, R13 ;  /* 0x000000040a0d7824 */ /* 0x000fe200078e020d */
[----:B---3--:R0:W-:Y:S02]  /*10e0*/  @!P1 STG.E.128 desc[UR6][R8.64], R4 ;  /* 0x0000000408009986 */ /* 0x0081e4000c101d06 */
[----:B0-----:R-:W-:Y:S05]  /*10f0*/  @P0 EXIT ;  /* 0x000000000000094d */ /* 0x001fea0003800000 */
[----:B------:R-:W0:Y:S01]  /*1100*/  LDS.128 R12, [R13+0x800] ;  /* 0x000800000d0c7984 */ /* 0x000e220000000c00 */
[----:B------:R-:W-:-:S05]  /*1110*/  LOP3.LUT R0, R0, 0x10, RZ, 0xfc, !PT ;  /* 0x0000001000007812 */ /* 0x000fca00078efcff */
[----:B------:R-:W-:-:S04]  /*1120*/  IMAD R11, R0, 0x100, R11 ;  /* 0x00000100000b7824 */ /* 0x000fc800078e020b */
[----:B------:R-:W-:-:S05]  /*1130*/  IMAD.WIDE R2, R11, 0x4, R2 ;  /* 0x000000040b027825 */ /* 0x000fca00078e0202 */
[----:B0-----:R-:W-:Y:S01]  /*1140*/  STG.E.128 desc[UR6][R2.64], R12 ;  /* 0x0000000c02007986 */ /* 0x001fe2000c101d06 */
[----:B------:R-:W-:Y:S05]  /*1150*/  EXIT ;  /* 0x000000000000794d */ /* 0x000fea0003800000 */
.L_x_0:
[----:B------:R-:W-:-:S00]  /*1160*/  BRA `(.L_x_0) ;  /* 0xfffffffc00fc7947 */ /* 0x000fc0000383ffff */
[----:B------:R-:W-:-:S00]  /*1170*/  NOP ;  /* 0x0000000000007918 */ /* 0x000fc00000000000 */
        /* <DEDUP_REMOVED lines=8> */
.L_x_1:


//--------------------- .nv.shared.triton_poi_fused_convolution_div_max_pool2d_with_indices_relu_sub_35 --------------------------
	.section	.nv.shared.triton_poi_fused_convolution_div_max_pool2d_with_indices_relu_sub_35,"aw",@nobits
	.sectionflags	@""
	.align	16
	.zero		1024


//--------------------- .nv.constant0.triton_poi_fused_convolution_div_max_pool2d_with_indices_relu_sub_35 --------------------------
	.section	.nv.constant0.triton_poi_fused_convolution_div_max_pool2d_with_indices_relu_sub_35,"a",@progbits
	.sectionflags	@""
	.align	4
.nv.constant0.triton_poi_fused_convolution_div_max_pool2d_with_indices_relu_sub_35:
	.zero		552
